	.headerflags	@"EF_CUDA_TEXMODE_UNIFIED EF_CUDA_64BIT_ADDRESS EF_CUDA_ACCELERATORS EF_CUDA_SM90 EF_CUDA_VIRTUAL_SM(EF_CUDA_SM90)"
	.elftype	@"ET_EXEC"


//--------------------- .nv.info                  --------------------------
	.section	.nv.info,"",@"SHT_CUDA_INFO"
	.align	4


	//----- nvinfo : EIATTR_REGCOUNT
	.align		4
        /*0000*/ 	.byte	0x04, 0x2f
        /*0002*/ 	.short	(.L_3 - .L_2)
	.align		4
.L_2:
        /*0004*/ 	.word	index@(triton_poi_fused__native_batch_norm_legit_no_training_cat_relu_53)
        /*0008*/ 	.word	0x0000001c


	//----- nvinfo : EIATTR_MIN_STACK_SIZE
	.align		4
.L_3:
        /*000c*/ 	.byte	0x04, 0x12
        /*000e*/ 	.short	(.L_5 - .L_4)
	.align		4
.L_4:
        /*0010*/ 	.word	index@(triton_poi_fused__native_batch_norm_legit_no_training_cat_relu_53)
        /*0014*/ 	.word	0x00000000


	//----- nvinfo : EIATTR_FRAME_SIZE
	.align		4
.L_5:
        /*0018*/ 	.byte	0x04, 0x11
        /*001a*/ 	.short	(.L_7 - .L_6)
	.align		4
.L_6:
        /*001c*/ 	.word	index@(triton_poi_fused__native_batch_norm_legit_no_training_cat_relu_53)
        /*0020*/ 	.word	0x00000000


	//----- nvinfo : EIATTR_MIN_STACK_SIZE
	.align		4
.L_7:
        /*0024*/ 	.byte	0x04, 0x12
        /*0026*/ 	.short	(.L_9 - .L_8)
	.align		4
.L_8:
        /*0028*/ 	.word	index@(triton_poi_fused__native_batch_norm_legit_no_training_cat_relu_53)
        /*002c*/ 	.word	0x00000000
.L_9:


//--------------------- .nv.info.triton_poi_fused__native_batch_norm_legit_no_training_cat_relu_53 --------------------------
	.section	.nv.info.triton_poi_fused__native_batch_norm_legit_no_training_cat_relu_53,"",@"SHT_CUDA_INFO"
	.sectionflags	@""
	.align	4


	//----- nvinfo : EIATTR_CUDA_API_VERSION
	.align		4
        /*0000*/ 	.byte	0x04, 0x37
        /*0002*/ 	.short	(.L_11 - .L_10)
.L_10:
        /*0004*/ 	.word	0x0000007c


	//----- nvinfo : EIATTR_KPARAM_INFO
	.align		4
.L_11:
        /*0008*/ 	.byte	0x04, 0x17
        /*000a*/ 	.short	(.L_13 - .L_12)
.L_12:
        /*000c*/ 	.word	0x00000000
        /*0010*/ 	.short	0x0008
        /*0012*/ 	.short	0x0040
        /*0014*/ 	.byte	0x00, 0xf0, 0x11, 0x00


	//----- nvinfo : EIATTR_KPARAM_INFO
	.align		4
.L_13:
        /*0018*/ 	.byte	0x04, 0x17
        /*001a*/ 	.short	(.L_15 - .L_14)
.L_14:
        /*001c*/ 	.word	0x00000000
        /*0020*/ 	.short	0x0007
        /*0022*/ 	.short	0x0038
        /*0024*/ 	.byte	0x00, 0xf4, 0x21, 0x00


	//----- nvinfo : EIATTR_KPARAM_INFO
	.align		4
.L_15:
        /*0028*/ 	.byte	0x04, 0x17
        /*002a*/ 	.short	(.L_17 - .L_16)
.L_16:
        /*002c*/ 	.word	0x00000000
        /*0030*/ 	.short	0x0006
        /*0032*/ 	.short	0x0030
        /*0034*/ 	.byte	0x00, 0xf4, 0x21, 0x00


	//----- nvinfo : EIATTR_KPARAM_INFO
	.align		4
.L_17:
        /*0038*/ 	.byte	0x04, 0x17
        /*003a*/ 	.short	(.L_19 - .L_18)
.L_18:
        /*003c*/ 	.word	0x00000000
        /*0040*/ 	.short	0x0005
        /*0042*/ 	.short	0x0028
        /*0044*/ 	.byte	0x00, 0xf4, 0x21, 0x00


	//----- nvinfo : EIATTR_KPARAM_INFO
	.align		4
.L_19:
        /*0048*/ 	.byte	0x04, 0x17
        /*004a*/ 	.short	(.L_21 - .L_20)
.L_20:
        /*004c*/ 	.word	0x00000000
        /*0050*/ 	.short	0x0004
        /*0052*/ 	.short	0x0020
        /*0054*/ 	.byte	0x00, 0xf4, 0x21, 0x00


	//----- nvinfo : EIATTR_KPARAM_INFO
	.align		4
.L_21:
        /*0058*/ 	.byte	0x04, 0x17
        /*005a*/ 	.short	(.L_23 - .L_22)
.L_22:
        /*005c*/ 	.word	0x00000000
        /*0060*/ 	.short	0x0003
        /*0062*/ 	.short	0x0018
        /*0064*/ 	.byte	0x00, 0xf4, 0x21, 0x00


	//----- nvinfo : EIATTR_KPARAM_INFO
	.align		4
.L_23:
        /*0068*/ 	.byte	0x04, 0x17
        /*006a*/ 	.short	(.L_25 - .L_24)
.L_24:
        /*006c*/ 	.word	0x00000000
        /*0070*/ 	.short	0x0002
        /*0072*/ 	.short	0x0010
        /*0074*/ 	.byte	0x00, 0xf4, 0x21, 0x00


	//----- nvinfo : EIATTR_KPARAM_INFO
	.align		4
.L_25:
        /*0078*/ 	.byte	0x04, 0x17
        /*007a*/ 	.short	(.L_27 - .L_26)
.L_26:
        /*007c*/ 	.word	0x00000000
        /*0080*/ 	.short	0x0001
        /*0082*/ 	.short	0x0008
        /*0084*/ 	.byte	0x00, 0xf4, 0x21, 0x00


	//----- nvinfo : EIATTR_KPARAM_INFO
	.align		4
.L_27:
        /*0088*/ 	.byte	0x04, 0x17
        /*008a*/ 	.short	(.L_29 - .L_28)
.L_28:
        /*008c*/ 	.word	0x00000000
        /*0090*/ 	.short	0x0000
        /*0092*/ 	.short	0x0000
        /*0094*/ 	.byte	0x00, 0xf4, 0x21, 0x00


	//----- nvinfo : EIATTR_SPARSE_MMA_MASK
	.align		4
.L_29:
        /*0098*/ 	.byte	0x03, 0x50
        /*009a*/ 	.short	0x0000


	//----- nvinfo : EIATTR_MAXREG_COUNT
	.align		4
        /*009c*/ 	.byte	0x03, 0x1b
        /*009e*/ 	.short	0x00ff


	//----- nvinfo : EIATTR_EXIT_INSTR_OFFSETS
	.align		4
        /*00a0*/ 	.byte	0x04, 0x1c
        /*00a2*/ 	.short	(.L_31 - .L_30)


	//   ....[0]....
.L_30:
        /*00a4*/ 	.word	0x00000680


	//   ....[1]....
        /*00a8*/ 	.word	0x000006a0


	//----- nvinfo : EIATTR_REQNTID
	.align		4
.L_31:
        /*00ac*/ 	.byte	0x04, 0x10
        /*00ae*/ 	.short	(.L_33 - .L_32)
.L_32:
        /*00b0*/ 	.word	0x00000080
        /*00b4*/ 	.word	0x00000001
        /*00b8*/ 	.word	0x00000001


	//----- nvinfo : EIATTR_CBANK_PARAM_SIZE
	.align		4
.L_33:
        /*00bc*/ 	.byte	0x03, 0x19
        /*00be*/ 	.short	0x0044


	//----- nvinfo : EIATTR_PARAM_CBANK
	.align		4
        /*00c0*/ 	.byte	0x04, 0x0a
        /*00c2*/ 	.short	(.L_35 - .L_34)
	.align		4
.L_34:
        /*00c4*/ 	.word	index@(.nv.constant0.triton_poi_fused__native_batch_norm_legit_no_training_cat_relu_53)
        /*00c8*/ 	.short	0x0210
        /*00ca*/ 	.short	0x0044


	//----- nvinfo : EIATTR_SW_WAR
	.align		4
.L_35:
        /*00cc*/ 	.byte	0x04, 0x36
        /*00ce*/ 	.short	(.L_37 - .L_36)
.L_36:
        /*00d0*/ 	.word	0x00000008
.L_37:


//--------------------- .nv.callgraph             --------------------------
	.section	.nv.callgraph,"",@"SHT_CUDA_CALLGRAPH"
	.align	4
	.sectionentsize	8
	.align		4
        /*0000*/ 	.word	0x00000000
	.align		4
        /*0004*/ 	.word	0xffffffff
	.align		4
        /*0008*/ 	.word	0x00000000
	.align		4
        /*000c*/ 	.word	0xfffffffe
	.align		4
        /*0010*/ 	.word	0x00000000
	.align		4
        /*0014*/ 	.word	0xfffffffd
	.align		4
        /*0018*/ 	.word	0x00000000
	.align		4
        /*001c*/ 	.word	0xfffffffc


//--------------------- .nv.constant4             --------------------------
	.section	.nv.constant4,"a",@progbits
	.align	8
	.align		8
.nv.constant4:
        /*0000*/ 	.dword	_$_str
	.align		8
        /*0008*/ 	.dword	_$_str_$_2


//--------------------- .text.triton_poi_fused__native_batch_norm_legit_no_training_cat_relu_53 --------------------------
	.section	.text.triton_poi_fused__native_batch_norm_legit_no_training_cat_relu_53,"ax",@progbits
	.align	128
        .global         triton_poi_fused__native_batch_norm_legit_no_training_cat_relu_53
        .type           triton_poi_fused__native_batch_norm_legit_no_training_cat_relu_53,@function
        .size           triton_poi_fused__native_batch_norm_legit_no_training_cat_relu_53,(.L_x_1 - triton_poi_fused__native_batch_norm_legit_no_training_cat_relu_53)
        .other          triton_poi_fused__native_batch_norm_legit_no_training_cat_relu_53,@"STO_CUDA_ENTRY STV_DEFAULT"
triton_poi_fused__native_batch_norm_legit_no_training_cat_relu_53:
.text.triton_poi_fused__native_batch_norm_legit_no_training_cat_relu_53:
[----:B------:R-:W0:Y:S01]  /*0000*/  LDC R1, c[0x0][0x28] ;  /* 0x00000a00ff017b82 */ /* 0x000e220000000800 */
[----:B------:R-:W1:Y:S07]  /*0010*/  S2R R0, SR_TID.X ;  /* 0x0000000000007919 */ /* 0x000e6e0000002100 */
[----:B------:R-:W2:Y:S01]  /*0020*/  LDC.64 R4, c[0x0][0x228] ;  /* 0x00008a00ff047b82 */ /* 0x000ea20000000a00 */
[----:B------:R-:W-:Y:S01]  /*0030*/  IMAD.MOV.U32 R6, RZ, RZ, RZ ;  /* 0x000000ffff067224 */ /* 0x000fe200078e00ff */
[----:B------:R-:W-:Y:S01]  /*0040*/  ULDC.64 UR4, c[0x0][0x208] ;  /* 0x0000820000047ab9 */ /* 0x000fe20000000a00 */
[----:B------:R-:W3:Y:S01]  /*0050*/  S2R R3, SR_CTAID.X ;  /* 0x0000000000037919 */ /* 0x000ee20000002500 */
[----:B------:R-:W-:Y:S01]  /*0060*/  HFMA2.MMA R10, -RZ, RZ, 0, 0 ;  /* 0x00000000ff0a7435 */ /* 0x000fe200000001ff */
[----:B------:R-:W-:-:S03]  /*0070*/  ULDC.64 UR6, c[0x0][0x218] ;  /* 0x0000860000067ab9 */ /* 0x000fc60000000a00 */
[----:B------:R-:W4:Y:S01]  /*0080*/  LDC.64 R14, c[0x0][0x220] ;  /* 0x00008800ff0e7b82 */ /* 0x000f220000000a00 */
[----:B-1----:R-:W-:-:S05]  /*0090*/  IMAD.SHL.U32 R0, R0, 0x2, RZ ;  /* 0x0000000200007824 */ /* 0x002fca00078e00ff */
[----:B------:R-:W-:-:S05]  /*00a0*/  LOP3.LUT R0, R0, 0xfe, RZ, 0xc0, !PT ;  /* 0x000000fe00007812 */ /* 0x000fca00078ec0ff */
[----:B---3--:R-:W-:-:S05]  /*00b0*/  IMAD R0, R3, 0x100, R0 ;  /* 0x0000010003007824 */ /* 0x008fca00078e0200 */
[----:B------:R-:W-:Y:S02]  /*00c0*/  SHF.R.S32.HI R3, RZ, 0x1f, R0 ;  /* 0x0000001fff037819 */ /* 0x000fe40000011400 */
[----:B------:R-:W-:Y:S02]  /*00d0*/  ISETP.GE.AND P0, PT, R0, 0xf500, PT ;  /* 0x0000f5000000780c */ /* 0x000fe40003f06270 */
[----:B------:R-:W-:-:S04]  /*00e0*/  LEA.HI R3, R3, R0, RZ, 0x6 ;  /* 0x0000000003037211 */ /* 0x000fc800078f30ff */
[----:B------:R-:W-:-:S05]  /*00f0*/  SHF.R.S32.HI R11, RZ, 0x6, R3 ;  /* 0x00000006ff0b7819 */ /* 0x000fca0000011403 */
[----:B------:R-:W-:-:S05]  /*0100*/  IMAD.HI R2, R11, 0x42df9bb1, RZ ;  /* 0x42df9bb10b027827 */ /* 0x000fca00078e02ff */
[----:B------:R-:W-:-:S04]  /*0110*/  SHF.R.U32.HI R7, RZ, 0x1f, R2 ;  /* 0x0000001fff077819 */ /* 0x000fc80000011602 */
[----:B------:R-:W-:-:S05]  /*0120*/  LEA.HI.SX32 R2, R2, R7, 0x1a ;  /* 0x0000000702027211 */ /* 0x000fca00078fd2ff */
[----:B------:R-:W-:-:S04]  /*0130*/  IMAD R11, R2, -0xf5, R11 ;  /* 0xffffff0b020b7824 */ /* 0x000fc800078e020b */
[----:B--2---:R-:W-:-:S05]  /*0140*/  IMAD.WIDE R4, R11, 0x4, R4 ;  /* 0x000000040b047825 */ /* 0x004fca00078e0204 */
[----:B------:R-:W2:Y:S01]  /*0150*/  @!P0 LDG.E.EL R6, desc[UR4][R4.64] ;  /* 0x0000000404068981 */ /* 0x000ea2000c2e1900 */
[----:B------:R-:W-:-:S03]  /*0160*/  IMAD.HI R2, R0, 0x42df9bb1, RZ ;  /* 0x42df9bb100027827 */ /* 0x000fc600078e02ff */
[----:B------:R1:W3:Y:S01]  /*0170*/  @!P0 LDG.E.EL R10, desc[UR4][R4.64] ;  /* 0x00000004040a8981 */ /* 0x0002e2000c2e1900 */
[----:B------:R-:W-:Y:S01]  /*0180*/  IMAD.SHL.U32 R8, R11, 0x40, RZ ;  /* 0x000000400b087824 */ /* 0x000fe200078e00ff */
[----:B------:R-:W-:-:S04]  /*0190*/  SHF.R.U32.HI R7, RZ, 0x1f, R2 ;  /* 0x0000001fff077819 */ /* 0x000fc80000011602 */
[----:B------:R-:W-:Y:S02]  /*01a0*/  LEA.HI.SX32 R17, R2, R7, 0x14 ;  /* 0x0000000702117211 */ /* 0x000fe400078fa2ff */
[----:B------:R-:W-:Y:S02]  /*01b0*/  LOP3.LUT R7, R3, 0xffffffc0, RZ, 0xc0, !PT ;  /* 0xffffffc003077812 */ /* 0x000fe400078ec0ff */
[----:B------:R-:W5:Y:S01]  /*01c0*/  LDC.64 R2, c[0x0][0x210] ;  /* 0x00008400ff027b82 */ /* 0x000f620000000a00 */
[C---:B------:R-:W-:Y:S02]  /*01d0*/  IMAD R9, R17.reuse, 0x300, RZ ;  /* 0x0000030011097824 */ /* 0x040fe400078e02ff */
[----:B------:R-:W-:Y:S02]  /*01e0*/  IMAD.IADD R7, R0, 0x1, -R7 ;  /* 0x0000000100077824 */ /* 0x000fe400078e0a07 */
[----:B-1----:R-:W-:Y:S01]  /*01f0*/  IMAD R4, R17, -0x3d40, R0 ;  /* 0xffffc2c011047824 */ /* 0x002fe200078e0200 */
[----:B------:R-:W-:-:S02]  /*0200*/  SHF.R.S32.HI R13, RZ, 0x1f, R9 ;  /* 0x0000001fff0d7819 */ /* 0x000fc40000011409 */
[----:B------:R-:W-:Y:S01]  /*0210*/  IADD3 R18, P1, P2, R8, R7, R9 ;  /* 0x0000000708127210 */ /* 0x000fe20007a3e009 */
[----:B------:R-:W-:Y:S01]  /*0220*/  IMAD R25, R17, 0x3a40, R4 ;  /* 0x00003a4011197824 */ /* 0x000fe200078e0204 */
[----:B------:R-:W-:Y:S02]  /*0230*/  SHF.R.S32.HI R8, RZ, 0x1f, R8 ;  /* 0x0000001fff087819 */ /* 0x000fe40000011408 */
[----:B------:R-:W-:Y:S02]  /*0240*/  CS2R R4, SRZ ;  /* 0x0000000000047805 */ /* 0x000fe4000001ff00 */
[----:B------:R-:W-:Y:S02]  /*0250*/  SHF.R.S32.HI R7, RZ, 0x1f, R7 ;  /* 0x0000001fff077819 */ /* 0x000fe40000011407 */
[----:B------:R-:W-:Y:S02]  /*0260*/  LEA R16, P3, R18, UR6, 0x2 ;  /* 0x0000000612107c11 */ /* 0x000fe4000f8610ff */
[----:B------:R-:W-:-:S02]  /*0270*/  IADD3.X R7, R8, R7, R13, P1, P2 ;  /* 0x0000000708077210 */ /* 0x000fc40000fe440d */
[----:B------:R-:W1:Y:S01]  /*0280*/  LDC.64 R12, c[0x0][0x230] ;  /* 0x00008c00ff0c7b82 */ /* 0x000e620000000a00 */
[C---:B------:R-:W-:Y:S02]  /*0290*/  ISETP.GE.AND P2, PT, R11.reuse, 0xe9, PT ;  /* 0x000000e90b00780c */ /* 0x040fe40003f46270 */
[----:B------:R-:W-:Y:S02]  /*02a0*/  ISETP.GT.AND P1, PT, R11, 0xe8, !P0 ;  /* 0x000000e80b00780c */ /* 0x000fe40004724270 */
[----:B------:R-:W-:Y:S01]  /*02b0*/  ISETP.LT.AND P4, PT, R0, 0xf500, !P2 ;  /* 0x0000f5000000780c */ /* 0x000fe20005781270 */
[----:B-----5:R-:W-:Y:S01]  /*02c0*/  IMAD.WIDE R24, R25, 0x4, R2 ;  /* 0x0000000419187825 */ /* 0x020fe200078e0202 */
[----:B------:R-:W-:Y:S01]  /*02d0*/  CS2R R2, SRZ ;  /* 0x0000000000027805 */ /* 0x000fe2000001ff00 */
[----:B------:R-:W5:Y:S01]  /*02e0*/  LDC.64 R8, c[0x0][0x238] ;  /* 0x00008e00ff087b82 */ /* 0x000f620000000a00 */
[----:B------:R-:W-:Y:S01]  /*02f0*/  LEA.HI.X R17, R18, UR7, R7, 0x2, P3 ;  /* 0x0000000712117c11 */ /* 0x000fe200098f1407 */
[----:B----4-:R-:W-:Y:S01]  /*0300*/  IMAD.WIDE R22, R11, 0x4, R14 ;  /* 0x000000040b167825 */ /* 0x010fe200078e020e */
[----:B------:R-:W-:-:S02]  /*0310*/  MOV R7, RZ ;  /* 0x000000ff00077202 */ /* 0x000fc40000000f00 */
[----:B------:R-:W-:-:S03]  /*0320*/  CS2R R14, SRZ ;  /* 0x00000000000e7805 */ /* 0x000fc6000001ff00 */
[----:B------:R-:W4:Y:S04]  /*0330*/  @P1 LDG.E.64 R4, desc[UR4][R16.64+-0xe900] ;  /* 0xff17000410041981 */ /* 0x000f28000c1e1b00 */
[----:B------:R-:W4:Y:S01]  /*0340*/  @P4 LDG.E.64 R2, desc[UR4][R24.64] ;  /* 0x0000000418024981 */ /* 0x000f22000c1e1b00 */
[----:B-1----:R-:W-:-:S03]  /*0350*/  IMAD.WIDE R12, R11, 0x4, R12 ;  /* 0x000000040b0c7825 */ /* 0x002fc600078e020c */
[----:B------:R-:W4:Y:S04]  /*0360*/  @!P0 LDG.E.EL R7, desc[UR4][R22.64] ;  /* 0x0000000416078981 */ /* 0x000f28000c2e1900 */
[----:B------:R-:W4:Y:S01]  /*0370*/  @!P0 LDG.E.EL R14, desc[UR4][R22.64] ;  /* 0x00000004160e8981 */ /* 0x000f22000c2e1900 */
[----:B-----5:R-:W-:Y:S01]  /*0380*/  IMAD.WIDE R8, R11, 0x4, R8 ;  /* 0x000000040b087825 */ /* 0x020fe200078e0208 */
[----:B------:R-:W-:-:S03]  /*0390*/  HFMA2.MMA R11, -RZ, RZ, 0, 0 ;  /* 0x00000000ff0b7435 */ /* 0x000fc600000001ff */
[----:B------:R-:W-:Y:S01]  /*03a0*/  IMAD.MOV.U32 R20, RZ, RZ, RZ ;  /* 0x000000ffff147224 */ /* 0x000fe200078e00ff */
[----:B------:R-:W5:Y:S01]  /*03b0*/  @!P0 LDG.E.EL R15, desc[UR4][R8.64] ;  /* 0x00000004080f8981 */ /* 0x000f62000c2e1900 */
[----:B------:R-:W-:-:S04]  /*03c0*/  IMAD.MOV.U32 R18, RZ, RZ, RZ ;  /* 0x000000ffff127224 */ /* 0x000fc800078e00ff */
[----:B------:R-:W5:Y:S04]  /*03d0*/  @!P0 LDG.E.EL R20, desc[UR4][R12.64] ;  /* 0x000000040c148981 */ /* 0x000f68000c2e1900 */
[----:B------:R1:W5:Y:S04]  /*03e0*/  @!P0 LDG.E.EL R18, desc[UR4][R12.64] ;  /* 0x000000040c128981 */ /* 0x000368000c2e1900 */
[----:B------:R1:W5:Y:S01]  /*03f0*/  @!P0 LDG.E.EL R11, desc[UR4][R8.64] ;  /* 0x00000004080b8981 */ /* 0x000362000c2e1900 */
[----:B------:R-:W-:Y:S01]  /*0400*/  IMAD.MOV.U32 R21, RZ, RZ, 0x3e800000 ;  /* 0x3e800000ff157424 */ /* 0x000fe200078e00ff */
[----:B01----:R-:W0:Y:S08]  /*0410*/  LDC.64 R12, c[0x0][0x240] ;  /* 0x00009000ff0c7b82 */ /* 0x003e300000000a00 */
[----:B------:R-:W1:Y:S01]  /*0420*/  LDC.64 R8, c[0x0][0x248] ;  /* 0x00009200ff087b82 */ /* 0x000e620000000a00 */
[----:B0-----:R-:W-:-:S04]  /*0430*/  IMAD.WIDE R12, R0, 0x4, R12 ;  /* 0x00000004000c7825 */ /* 0x001fc800078e020c */
[----:B-1----:R-:W-:-:S04]  /*0440*/  IMAD.WIDE R8, R0, 0x4, R8 ;  /* 0x0000000400087825 */ /* 0x002fc800078e0208 */
[----:B--2---:R-:W-:-:S04]  /*0450*/  FADD R6, R6, 9.9999997473787516356e-06 ;  /* 0x3727c5ac06067421 */ /* 0x004fc80000000000 */
[----:B------:R-:W0:Y:S01]  /*0460*/  MUFU.SQRT R16, R6 ;  /* 0x0000000600107308 */ /* 0x000e220000002000 */
[----:B---3--:R-:W-:-:S07]  /*0470*/  FADD R10, R10, 9.9999997473787516356e-06 ;  /* 0x3727c5ac0a0a7421 */ /* 0x008fce0000000000 */
[----:B------:R-:W1:Y:S01]  /*0480*/  MUFU.SQRT R17, R10 ;  /* 0x0000000a00117308 */ /* 0x000e620000002000 */
[C---:B0-----:R-:W-:Y:S02]  /*0490*/  FSETP.GT.AND P6, PT, R16.reuse, 8.50705917302346158658e+37, PT ;  /* 0x7e8000001000780b */ /* 0x041fe40003fc4000 */
[----:B------:R-:W-:Y:S02]  /*04a0*/  FSETP.GEU.AND P3, PT, R16, 1.175494350822287508e-38, PT ;  /* 0x008000001000780b */ /* 0x000fe40003f6e000 */
[----:B------:R-:W-:Y:S02]  /*04b0*/  FSEL R19, R21, 1, P6 ;  /* 0x3f80000015137808 */ /* 0x000fe40003000000 */
[----:B-1----:R-:W-:-:S07]  /*04c0*/  FSETP.GT.AND P5, PT, R17, 8.50705917302346158658e+37, PT ;  /* 0x7e8000001100780b */ /* 0x002fce0003fa4000 */
[----:B------:R-:W-:Y:S01]  /*04d0*/  @P6 FMUL R16, R16, 0.25 ;  /* 0x3e80000010106820 */ /* 0x000fe20000400000 */
[----:B------:R-:W-:-:S03]  /*04e0*/  FSETP.GEU.AND P6, PT, R17, 1.175494350822287508e-38, PT ;  /* 0x008000001100780b */ /* 0x000fc60003fce000 */
[----:B------:R-:W-:Y:S02]  /*04f0*/  @!P3 FMUL R16, R16, 16777216 ;  /* 0x4b8000001010b820 */ /* 0x000fe40000400000 */
[----:B------:R-:W-:-:S08]  /*0500*/  @P5 FMUL R17, R17, 0.25 ;  /* 0x3e80000011115820 */ /* 0x000fd00000400000 */
[----:B------:R-:W-:Y:S01]  /*0510*/  @!P6 FMUL R17, R17, 16777216 ;  /* 0x4b8000001111e820 */ /* 0x000fe20000400000 */
[----:B------:R-:W0:Y:S01]  /*0520*/  MUFU.RCP R16, R16 ;  /* 0x0000001000107308 */ /* 0x000e220000001000 */
[----:B------:R-:W-:-:S07]  /*0530*/  FSEL R6, R21, 1, P5 ;  /* 0x3f80000015067808 */ /* 0x000fce0002800000 */
[----:B------:R-:W1:Y:S01]  /*0540*/  MUFU.RCP R17, R17 ;  /* 0x0000001100117308 */ /* 0x000e620000001000 */
[----:B----4-:R-:W-:Y:S02]  /*0550*/  SEL R2, R2, RZ, P4 ;  /* 0x000000ff02027207 */ /* 0x010fe40002000000 */
[----:B------:R-:W-:Y:S01]  /*0560*/  SEL R3, R3, RZ, P4 ;  /* 0x000000ff03037207 */ /* 0x000fe20002000000 */
[----:B------:R-:W-:Y:S01]  /*0570*/  @!P3 FMUL R19, R19, 16777216 ;  /* 0x4b8000001313b820 */ /* 0x000fe20000400000 */
[----:B------:R-:W-:Y:S01]  /*0580*/  @P2 SEL R2, R4, RZ, P1 ;  /* 0x000000ff04022207 */ /* 0x000fe20000800000 */
[----:B------:R-:W-:Y:S01]  /*0590*/  @!P6 FMUL R6, R6, 16777216 ;  /* 0x4b8000000606e820 */ /* 0x000fe20000400000 */
[----:B------:R-:W-:Y:S01]  /*05a0*/  @P2 SEL R3, R5, RZ, P1 ;  /* 0x000000ff05032207 */ /* 0x000fe20000800000 */
[----:B0-----:R-:W-:Y:S02]  /*05b0*/  FMUL R16, R16, R19 ;  /* 0x0000001310107220 */ /* 0x001fe40000400000 */
[----:B------:R-:W-:-:S02]  /*05c0*/  FADD R7, R2, -R7 ;  /* 0x8000000702077221 */ /* 0x000fc40000000000 */
[----:B------:R-:W-:Y:S01]  /*05d0*/  FADD R14, R3, -R14 ;  /* 0x8000000e030e7221 */ /* 0x000fe20000000000 */
[----:B-1----:R-:W-:Y:S01]  /*05e0*/  FMUL R17, R17, R6 ;  /* 0x0000000611117220 */ /* 0x002fe20000400000 */
[----:B------:R-:W-:-:S03]  /*05f0*/  FMUL R16, R7, R16 ;  /* 0x0000001007107220 */ /* 0x000fc60000400000 */
[----:B------:R-:W-:Y:S01]  /*0600*/  FMUL R14, R14, R17 ;  /* 0x000000110e0e7220 */ /* 0x000fe20000400000 */
[----:B-----5:R-:W-:Y:S01]  /*0610*/  FFMA R15, R16, R20, R15 ;  /* 0x00000014100f7223 */ /* 0x020fe2000000000f */
[----:B------:R0:W-:Y:S02]  /*0620*/  @!P0 STG.E.64 desc[UR4][R12.64], R2 ;  /* 0x000000020c008986 */ /* 0x0001e4000c101b04 */
[----:B------:R-:W-:Y:S02]  /*0630*/  FFMA R11, R14, R18, R11 ;  /* 0x000000120e0b7223 */ /* 0x000fe4000000000b */
[----:B------:R-:W-:-:S03]  /*0640*/  FSETP.GEU.AND P1, PT, R15, RZ, PT ;  /* 0x000000ff0f00720b */ /* 0x000fc60003f2e000 */
[----:B------:R-:W-:Y:S02]  /*0650*/  FSETP.GEU.AND P2, PT, R11, RZ, PT ;  /* 0x000000ff0b00720b */ /* 0x000fe40003f4e000 */
[----:B------:R-:W-:Y:S02]  /*0660*/  FSEL R10, R15, RZ, P1 ;  /* 0x000000ff0f0a7208 */ /* 0x000fe40000800000 */
[----:B------:R-:W-:Y:S01]  /*0670*/  FSEL R11, R11, RZ, P2 ;  /* 0x000000ff0b0b7208 */ /* 0x000fe20001000000 */
[----:B0-----:R-:W-:Y:S08]  /*0680*/  @P0 EXIT ;  /* 0x000000000000094d */ /* 0x001ff00003800000 */
[----:B------:R-:W-:Y:S01]  /*0690*/  STG.E.64 desc[UR4][R8.64], R10 ;  /* 0x0000000a08007986 */ /* 0x000fe2000c101b04 */
[----:B------:R-:W-:Y:S05]  /*06a0*/  EXIT ;  /* 0x000000000000794d */ /* 0x000fea0003800000 */
.L_x_0:
[----:B------:R-:W-:-:S00]  /*06b0*/  BRA `(.L_x_0) ;  /* 0xfffffffc00fc7947 */ /* 0x000fc0000383ffff */
[----:B------:R-:W-:-:S00]  /*06c0*/  NOP ;  /* 0x0000000000007918 */ /* 0x000fc00000000000 */
        /* <DEDUP_REMOVED lines=11> */
.L_x_1:


//--------------------- .nv.global.init           --------------------------
	.section	.nv.global.init,"aw",@progbits
.nv.global.init:
	.type		_$_str,@object
	.size		_$_str,(_$_str_$_2 - _$_str)
_$_str:
        /*0000*/ 	.byte	0x5f, 0x5f, 0x43, 0x55, 0x44, 0x41, 0x5f, 0x46, 0x54, 0x5a, 0x00
	.type		_$_str_$_2,@object
	.size		_$_str_$_2,(.L_1 - _$_str_$_2)
_$_str_$_2:
        /*000b*/ 	.byte	0x5f, 0x5f, 0x43, 0x55, 0x44, 0x41, 0x5f, 0x50, 0x52, 0x45, 0x43, 0x5f, 0x53, 0x51, 0x52, 0x54
        /*001b*/ 	.byte	0x00
.L_1:


//--------------------- .nv.constant0.triton_poi_fused__native_batch_norm_legit_no_training_cat_relu_53 --------------------------
	.section	.nv.constant0.triton_poi_fused__native_batch_norm_legit_no_training_cat_relu_53,"a",@progbits
	.sectionflags	@""
	.align	4
.nv.constant0.triton_poi_fused__native_batch_norm_legit_no_training_cat_relu_53:
	.zero		596
